//
// Generated by NVIDIA NVVM Compiler
//
// Compiler Build ID: CL-36424714
// Cuda compilation tools, release 13.0, V13.0.88
// Based on NVVM 20.0.0
//

.version 9.0
.target sm_100
.address_size 64

	// .globl	_Z11updateBoardPiS_S_i
.extern .shared .align 16 .b8 sharedGrid[];

.visible .entry _Z11updateBoardPiS_S_i(
	.param .u64 .ptr .align 1 _Z11updateBoardPiS_S_i_param_0,
	.param .u64 .ptr .align 1 _Z11updateBoardPiS_S_i_param_1,
	.param .u64 .ptr .align 1 _Z11updateBoardPiS_S_i_param_2,
	.param .u32 _Z11updateBoardPiS_S_i_param_3
)
{
	.reg .pred 	%p<42>;
	.reg .b32 	%r<90>;
	.reg .b64 	%rd<31>;

	ld.param.u64 	%rd7, [_Z11updateBoardPiS_S_i_param_0];
	ld.param.u64 	%rd8, [_Z11updateBoardPiS_S_i_param_1];
	ld.param.u64 	%rd9, [_Z11updateBoardPiS_S_i_param_2];
	ld.param.u32 	%r15, [_Z11updateBoardPiS_S_i_param_3];
	cvta.to.global.u64 	%rd1, %rd9;
	cvta.to.global.u64 	%rd2, %rd8;
	cvta.to.global.u64 	%rd3, %rd7;
	mov.u32 	%r16, %ctaid.x;
	mov.u32 	%r1, %ntid.x;
	mov.u32 	%r2, %tid.x;
	mad.lo.s32 	%r3, %r16, %r1, %r2;
	mov.u32 	%r17, %ctaid.y;
	mov.u32 	%r4, %ntid.y;
	mov.u32 	%r5, %tid.y;
	mad.lo.s32 	%r18, %r17, %r4, %r5;
	add.s32 	%r7, %r1, 2;
	max.s32 	%r19, %r3, %r18;
	setp.ge.s32 	%p1, %r19, %r15;
	@%p1 bra 	$L__BB0_19;
	mul.lo.s32 	%r8, %r15, %r18;
	add.s32 	%r20, %r8, %r3;
	mul.wide.s32 	%rd10, %r20, 4;
	add.s64 	%rd4, %rd3, %rd10;
	ld.global.u32 	%r21, [%rd4];
	mad.lo.s32 	%r9, %r7, %r5, %r7;
	add.s32 	%r22, %r9, %r2;
	shl.b32 	%r23, %r22, 2;
	mov.u32 	%r24, sharedGrid;
	add.s32 	%r10, %r24, %r23;
	st.shared.u32 	[%r10+4], %r21;
	setp.ne.s32 	%p2, %r5, 0;
	@%p2 bra 	$L__BB0_8;
	setp.eq.s32 	%p3, %r18, 0;
	shl.b32 	%r25, %r2, 2;
	add.s32 	%r11, %r24, %r25;
	@%p3 bra 	$L__BB0_4;
	sub.s32 	%r27, %r8, %r15;
	add.s32 	%r28, %r27, %r3;
	mul.wide.s32 	%rd11, %r28, 4;
	add.s64 	%rd12, %rd3, %rd11;
	ld.global.u32 	%r29, [%rd12];
	st.shared.u32 	[%r11+4], %r29;
$L__BB0_4:
	setp.ne.s32 	%p4, %r2, 0;
	setp.eq.s32 	%p5, %r3, 0;
	setp.eq.s32 	%p6, %r18, 0;
	or.pred  	%p7, %p5, %p6;
	sub.s32 	%r30, %r8, %r15;
	cvt.s64.s32 	%rd13, %r30;
	cvt.s64.s32 	%rd14, %r3;
	add.s64 	%rd15, %rd14, %rd13;
	shl.b64 	%rd16, %rd15, 2;
	add.s64 	%rd5, %rd3, %rd16;
	or.pred  	%p8, %p7, %p4;
	@%p8 bra 	$L__BB0_6;
	ld.global.u32 	%r31, [%rd5+-4];
	st.shared.u32 	[sharedGrid], %r31;
$L__BB0_6:
	setp.eq.s32 	%p9, %r18, 0;
	add.s32 	%r32, %r1, -1;
	setp.ne.s32 	%p10, %r2, %r32;
	or.pred  	%p11, %p10, %p9;
	add.s32 	%r33, %r15, -1;
	setp.ge.s32 	%p12, %r3, %r33;
	or.pred  	%p13, %p11, %p12;
	@%p13 bra 	$L__BB0_8;
	ld.global.u32 	%r34, [%rd5+4];
	st.shared.u32 	[%r11+8], %r34;
$L__BB0_8:
	add.s32 	%r35, %r4, -1;
	setp.ne.s32 	%p14, %r5, %r35;
	@%p14 bra 	$L__BB0_15;
	add.s32 	%r12, %r15, -1;
	setp.ge.u32 	%p15, %r18, %r12;
	@%p15 bra 	$L__BB0_11;
	mul.wide.s32 	%rd17, %r15, 4;
	add.s64 	%rd18, %rd4, %rd17;
	ld.global.u32 	%r36, [%rd18];
	shl.b32 	%r37, %r7, 2;
	add.s32 	%r38, %r10, %r37;
	st.shared.u32 	[%r38+4], %r36;
$L__BB0_11:
	setp.ge.u32 	%p16, %r18, %r12;
	setp.ne.s32 	%p17, %r2, 0;
	setp.eq.s32 	%p18, %r3, 0;
	or.pred  	%p19, %p17, %p18;
	add.s32 	%r39, %r8, %r15;
	cvt.s64.s32 	%rd19, %r39;
	cvt.s64.s32 	%rd20, %r3;
	add.s64 	%rd21, %rd20, %rd19;
	shl.b64 	%rd22, %rd21, 2;
	add.s64 	%rd6, %rd3, %rd22;
	or.pred  	%p20, %p19, %p16;
	@%p20 bra 	$L__BB0_13;
	ld.global.u32 	%r40, [%rd6+-4];
	add.s32 	%r41, %r9, %r7;
	shl.b32 	%r42, %r41, 2;
	add.s32 	%r44, %r24, %r42;
	st.shared.u32 	[%r44], %r40;
$L__BB0_13:
	setp.ge.u32 	%p21, %r18, %r12;
	add.s32 	%r45, %r1, -1;
	setp.ne.s32 	%p22, %r2, %r45;
	setp.ge.s32 	%p23, %r3, %r12;
	or.pred  	%p24, %p22, %p23;
	or.pred  	%p25, %p21, %p24;
	@%p25 bra 	$L__BB0_15;
	ld.global.u32 	%r46, [%rd6+4];
	shl.b32 	%r47, %r7, 2;
	add.s32 	%r48, %r10, %r47;
	st.shared.u32 	[%r48+8], %r46;
$L__BB0_15:
	setp.ne.s32 	%p26, %r2, 0;
	setp.eq.s32 	%p27, %r3, 0;
	or.pred  	%p28, %p26, %p27;
	@%p28 bra 	$L__BB0_17;
	ld.global.u32 	%r49, [%rd4+-4];
	shl.b32 	%r50, %r9, 2;
	add.s32 	%r52, %r24, %r50;
	st.shared.u32 	[%r52], %r49;
$L__BB0_17:
	add.s32 	%r53, %r1, -1;
	setp.ne.s32 	%p29, %r2, %r53;
	add.s32 	%r54, %r15, -1;
	setp.ge.s32 	%p30, %r3, %r54;
	or.pred  	%p31, %p29, %p30;
	@%p31 bra 	$L__BB0_19;
	ld.global.u32 	%r55, [%rd4+4];
	st.shared.u32 	[%r10+8], %r55;
$L__BB0_19:
	bar.sync 	0;
	setp.eq.s32 	%p32, %r3, 0;
	add.s32 	%r56, %r15, -1;
	setp.ge.s32 	%p33, %r3, %r56;
	setp.eq.s32 	%p34, %r18, 0;
	or.pred  	%p35, %p32, %p34;
	or.pred  	%p36, %p35, %p33;
	setp.ge.s32 	%p37, %r18, %r56;
	or.pred  	%p38, %p36, %p37;
	@%p38 bra 	$L__BB0_27;
	mad.lo.s32 	%r57, %r7, %r5, %r2;
	shl.b32 	%r58, %r57, 2;
	mov.u32 	%r59, sharedGrid;
	add.s32 	%r60, %r59, %r58;
	ld.shared.u32 	%r61, [%r60];
	ld.shared.u32 	%r62, [%r60+4];
	add.s32 	%r63, %r62, %r61;
	ld.shared.u32 	%r64, [%r60+8];
	add.s32 	%r65, %r63, %r64;
	shl.b32 	%r66, %r7, 2;
	add.s32 	%r67, %r60, %r66;
	ld.shared.u32 	%r68, [%r67];
	add.s32 	%r69, %r65, %r68;
	ld.shared.u32 	%r70, [%r67+8];
	add.s32 	%r71, %r69, %r70;
	add.s32 	%r72, %r67, %r66;
	ld.shared.u32 	%r73, [%r72];
	add.s32 	%r74, %r71, %r73;
	ld.shared.u32 	%r75, [%r72+4];
	add.s32 	%r76, %r74, %r75;
	ld.shared.u32 	%r77, [%r72+8];
	add.s32 	%r13, %r76, %r77;
	ld.shared.u32 	%r78, [%r67+4];
	setp.eq.s32 	%p39, %r78, 0;
	@%p39 bra 	$L__BB0_24;
	add.s32 	%r79, %r13, -4;
	setp.gt.u32 	%p40, %r79, -3;
	@%p40 bra 	$L__BB0_23;
	mad.lo.s32 	%r82, %r15, %r18, %r3;
	mul.wide.s32 	%rd25, %r82, 4;
	add.s64 	%rd26, %rd2, %rd25;
	mov.b32 	%r83, 0;
	st.global.u32 	[%rd26], %r83;
	atom.global.add.u32 	%r84, [%rd1], 1;
	bra.uni 	$L__BB0_27;
$L__BB0_23:
	mad.lo.s32 	%r80, %r15, %r18, %r3;
	mul.wide.s32 	%rd23, %r80, 4;
	add.s64 	%rd24, %rd2, %rd23;
	mov.b32 	%r81, 1;
	st.global.u32 	[%rd24], %r81;
	bra.uni 	$L__BB0_27;
$L__BB0_24:
	setp.ne.s32 	%p41, %r13, 3;
	@%p41 bra 	$L__BB0_26;
	mad.lo.s32 	%r87, %r15, %r18, %r3;
	mul.wide.s32 	%rd29, %r87, 4;
	add.s64 	%rd30, %rd2, %rd29;
	mov.b32 	%r88, 1;
	st.global.u32 	[%rd30], %r88;
	atom.global.add.u32 	%r89, [%rd1], 1;
	bra.uni 	$L__BB0_27;
$L__BB0_26:
	mad.lo.s32 	%r85, %r15, %r18, %r3;
	mul.wide.s32 	%rd27, %r85, 4;
	add.s64 	%rd28, %rd2, %rd27;
	mov.b32 	%r86, 0;
	st.global.u32 	[%rd28], %r86;
$L__BB0_27:
	ret;

}


// ===== COMPILED SASS (sm_100) =====

	.target	sm_100

	.elftype	@"ET_EXEC"


//--------------------- .note.nv.tkinfo           --------------------------
	.section	.note.nv.tkinfo,"",@"SHT_NOTE"
	.sectionflags	@"SHF_NOTE_NV_TKINFO"
	.tkinfo
        /*0018*/ 	.word	0x00000002
        /*0030*/ 	.string	""
        /*0030*/ 	.string	"ptxas"
        /*0030*/ 	.string	"Cuda compilation tools, release 13.0, V13.0.88"
        /*0030*/ 	.string	"Build cuda_13.0.r13.0/compiler.36424714_0"
        /*0030*/ 	.string	"-arch sm_100 -m 64 "



//--------------------- .note.nv.cuinfo           --------------------------
	.section	.note.nv.cuinfo,"",@"SHT_NOTE"
	.sectionflags	@"SHF_NOTE_NV_CUINFO"
        /*0018*/ 	.short	0x0002
        /*001a*/ 	.short	0x0064
        /*001c*/ 	.short	0x0082
	.zero		2


//--------------------- .nv.info                  --------------------------
	.section	.nv.info,"",@"SHT_CUDA_INFO"
	.align	4


	//----- nvinfo : EIATTR_REGCOUNT
	.align		4
        /*0000*/ 	.byte	0x04, 0x2f
        /*0002*/ 	.short	(.L_1 - .L_0)
	.align		4
.L_0:
        /*0004*/ 	.word	index@(_Z11updateBoardPiS_S_i)
        /*0008*/ 	.word	0x0000001a


	//----- nvinfo : EIATTR_FRAME_SIZE
	.align		4
.L_1:
        /*000c*/ 	.byte	0x04, 0x11
        /*000e*/ 	.short	(.L_3 - .L_2)
	.align		4
.L_2:
        /*0010*/ 	.word	index@(_Z11updateBoardPiS_S_i)
        /*0014*/ 	.word	0x00000000


	//----- nvinfo : EIATTR_MIN_STACK_SIZE
	.align		4
.L_3:
        /*0018*/ 	.byte	0x04, 0x12
        /*001a*/ 	.short	(.L_5 - .L_4)
	.align		4
.L_4:
        /*001c*/ 	.word	index@(_Z11updateBoardPiS_S_i)
        /*0020*/ 	.word	0x00000000
.L_5:


//--------------------- .nv.compat                --------------------------
	.section	.nv.compat,"",@"SHT_CUDA_COMPAT_INFO"
	.align	4
        /*0000*/ 	.byte	0x02, 0x09, 0x00, 0x00, 0x02, 0x02, 0x01, 0x00, 0x02, 0x05, 0x05, 0x00, 0x03, 0x07, 0x01, 0x01
        /*0010*/ 	.byte	0x02, 0x03, 0x00, 0x00, 0x02, 0x06, 0x01, 0x00, 0x04, 0x0b, 0x08, 0x00, 0x09, 0x00, 0x00, 0x00
        /*0020*/ 	.byte	0x00, 0x00, 0x00, 0x00


//--------------------- .nv.info._Z11updateBoardPiS_S_i --------------------------
	.section	.nv.info._Z11updateBoardPiS_S_i,"",@"SHT_CUDA_INFO"
	.sectionflags	@""
	.align	4


	//----- nvinfo : EIATTR_CUDA_API_VERSION
	.align		4
        /*0000*/ 	.byte	0x04, 0x37
        /*0002*/ 	.short	(.L_7 - .L_6)
.L_6:
        /*0004*/ 	.word	0x00000082


	//----- nvinfo : EIATTR_KPARAM_INFO
	.align		4
.L_7:
        /*0008*/ 	.byte	0x04, 0x17
        /*000a*/ 	.short	(.L_9 - .L_8)
.L_8:
        /*000c*/ 	.word	0x00000000
        /*0010*/ 	.short	0x0003
        /*0012*/ 	.short	0x0018
        /*0014*/ 	.byte	0x00, 0xf0, 0x11, 0x00


	//----- nvinfo : EIATTR_KPARAM_INFO
	.align		4
.L_9:
        /*0018*/ 	.byte	0x04, 0x17
        /*001a*/ 	.short	(.L_11 - .L_10)
.L_10:
        /*001c*/ 	.word	0x00000000
        /*0020*/ 	.short	0x0002
        /*0022*/ 	.short	0x0010
        /*0024*/ 	.byte	0x00, 0xf5, 0x21, 0x00


	//----- nvinfo : EIATTR_KPARAM_INFO
	.align		4
.L_11:
        /*0028*/ 	.byte	0x04, 0x17
        /*002a*/ 	.short	(.L_13 - .L_12)
.L_12:
        /*002c*/ 	.word	0x00000000
        /*0030*/ 	.short	0x0001
        /*0032*/ 	.short	0x0008
        /*0034*/ 	.byte	0x00, 0xf5, 0x21, 0x00


	//----- nvinfo : EIATTR_KPARAM_INFO
	.align		4
.L_13:
        /*0038*/ 	.byte	0x04, 0x17
        /*003a*/ 	.short	(.L_15 - .L_14)
.L_14:
        /*003c*/ 	.word	0x00000000
        /*0040*/ 	.short	0x0000
        /*0042*/ 	.short	0x0000
        /*0044*/ 	.byte	0x00, 0xf5, 0x21, 0x00


	//----- nvinfo : EIATTR_SPARSE_MMA_MASK
	.align		4
.L_15:
        /*0048*/ 	.byte	0x03, 0x50
        /*004a*/ 	.short	0x0000


	//----- nvinfo : EIATTR_MAXREG_COUNT
	.align		4
        /*004c*/ 	.byte	0x03, 0x1b
        /*004e*/ 	.short	0x00ff


	//----- nvinfo : EIATTR_NUM_BARRIERS
	.align		4
        /*0050*/ 	.byte	0x02, 0x4c
        /*0052*/ 	.byte	0x01
	.zero		1


	//----- nvinfo : EIATTR_MERCURY_ISA_VERSION
	.align		4
        /*0054*/ 	.byte	0x03, 0x5f
        /*0056*/ 	.short	0x0101


	//----- nvinfo : EIATTR_INT_WARP_WIDE_INSTR_OFFSETS
	.align		4
        /*0058*/ 	.byte	0x04, 0x31
        /*005a*/ 	.short	(.L_17 - .L_16)


	//   ....[0]....
.L_16:
        /*005c*/ 	.word	0x00000840


	//   ....[1]....
        /*0060*/ 	.word	0x00000980


	//----- nvinfo : EIATTR_VRC_CTA_INIT_COUNT
	.align		4
.L_17:
        /*0064*/ 	.byte	0x02, 0x4a
	.zero		1
	.zero		1


	//----- nvinfo : EIATTR_EXIT_INSTR_OFFSETS
	.align		4
        /*0068*/ 	.byte	0x04, 0x1c
        /*006a*/ 	.short	(.L_19 - .L_18)


	//   ....[0]....
.L_18:
        /*006c*/ 	.word	0x00000670


	//   ....[1]....
        /*0070*/ 	.word	0x000008d0


	//   ....[2]....
        /*0074*/ 	.word	0x00000930


	//   ....[3]....
        /*0078*/ 	.word	0x00000a20


	//   ....[4]....
        /*007c*/ 	.word	0x00000a70


	//----- nvinfo : EIATTR_CRS_STACK_SIZE
	.align		4
.L_19:
        /*0080*/ 	.byte	0x04, 0x1e
        /*0082*/ 	.short	(.L_21 - .L_20)
.L_20:
        /*0084*/ 	.word	0x00000000


	//----- nvinfo : EIATTR_CBANK_PARAM_SIZE
	.align		4
.L_21:
        /*0088*/ 	.byte	0x03, 0x19
        /*008a*/ 	.short	0x001c


	//----- nvinfo : EIATTR_PARAM_CBANK
	.align		4
        /*008c*/ 	.byte	0x04, 0x0a
        /*008e*/ 	.short	(.L_23 - .L_22)
	.align		4
.L_22:
        /*0090*/ 	.word	index@(.nv.constant0._Z11updateBoardPiS_S_i)
        /*0094*/ 	.short	0x0380
        /*0096*/ 	.short	0x001c


	//----- nvinfo : EIATTR_SW_WAR
	.align		4
.L_23:
        /*0098*/ 	.byte	0x04, 0x36
        /*009a*/ 	.short	(.L_25 - .L_24)
.L_24:
        /*009c*/ 	.word	0x00000008
.L_25:


//--------------------- .nv.callgraph             --------------------------
	.section	.nv.callgraph,"",@"SHT_CUDA_CALLGRAPH"
	.align	4
	.sectionentsize	8
	.align		4
        /*0000*/ 	.word	0x00000000
	.align		4
        /*0004*/ 	.word	0xffffffff
	.align		4
        /*0008*/ 	.word	0x00000000
	.align		4
        /*000c*/ 	.word	0xfffffffe
	.align		4
        /*0010*/ 	.word	0x00000000
	.align		4
        /*0014*/ 	.word	0xfffffffd
	.align		4
        /*0018*/ 	.word	0x00000000
	.align		4
        /*001c*/ 	.word	0xfffffffc


//--------------------- .text._Z11updateBoardPiS_S_i --------------------------
	.section	.text._Z11updateBoardPiS_S_i,"ax",@progbits
	.align	128
        .global         _Z11updateBoardPiS_S_i
        .type           _Z11updateBoardPiS_S_i,@function
        .size           _Z11updateBoardPiS_S_i,(.L_x_10 - _Z11updateBoardPiS_S_i)
        .other          _Z11updateBoardPiS_S_i,@"STO_CUDA_ENTRY STV_DEFAULT"
_Z11updateBoardPiS_S_i:
.text._Z11updateBoardPiS_S_i:
[----:B------:R-:W-:Y:S01]  /*0000*/  LDC R1, c[0x0][0x37c] ;  /* 0x0000df00ff017b82 */ /* 0x000fe20000000800 */
[----:B------:R-:W0:Y:S07]  /*0010*/  S2R R10, SR_TID.X ;  /* 0x00000000000a7919 */ /* 0x000e2e0000002100 */
[----:B------:R-:W1:Y:S01]  /*0020*/  LDC R13, c[0x0][0x360] ;  /* 0x0000d800ff0d7b82 */ /* 0x000e620000000800 */
[----:B------:R-:W2:Y:S01]  /*0030*/  LDCU.64 UR6, c[0x0][0x358] ;  /* 0x00006b00ff0677ac */ /* 0x000ea20008000a00 */
[----:B------:R-:W-:Y:S01]  /*0040*/  BSSY.RECONVERGENT B0, `(.L_x_0) ;  /* 0x000005c000007945 */ /* 0x000fe20003800200 */
[----:B------:R-:W3:Y:S05]  /*0050*/  S2R R11, SR_TID.Y ;  /* 0x00000000000b7919 */ /* 0x000eea0000002200 */
[----:B------:R-:W0:Y:S08]  /*0060*/  S2UR UR4, SR_CTAID.X ;  /* 0x00000000000479c3 */ /* 0x000e300000002500 */
[----:B------:R-:W3:Y:S08]  /*0070*/  S2UR UR5, SR_CTAID.Y ;  /* 0x00000000000579c3 */ /* 0x000ef00000002600 */
[----:B------:R-:W3:Y:S01]  /*0080*/  LDC R4, c[0x0][0x364] ;  /* 0x0000d900ff047b82 */ /* 0x000ee20000000800 */
[----:B-1----:R-:W-:-:S07]  /*0090*/  VIADD R12, R13, 0x2 ;  /* 0x000000020d0c7836 */ /* 0x002fce0000000000 */
[----:B------:R-:W1:Y:S01]  /*00a0*/  LDC R8, c[0x0][0x398] ;  /* 0x0000e600ff087b82 */ /* 0x000e620000000800 */
[----:B0-----:R-:W-:Y:S02]  /*00b0*/  IMAD R0, R13, UR4, R10 ;  /* 0x000000040d007c24 */ /* 0x001fe4000f8e020a */
[----:B---3--:R-:W-:-:S05]  /*00c0*/  IMAD R9, R4, UR5, R11 ;  /* 0x0000000504097c24 */ /* 0x008fca000f8e020b */
[----:B------:R-:W-:-:S04]  /*00d0*/  VIMNMX R3, PT, PT, R0, R9, !PT ;  /* 0x0000000900037248 */ /* 0x000fc80007fe0100 */
[----:B-1----:R-:W-:-:S13]  /*00e0*/  ISETP.GE.AND P0, PT, R3, R8, PT ;  /* 0x000000080300720c */ /* 0x002fda0003f06270 */
[----:B--2---:R-:W-:Y:S05]  /*00f0*/  @P0 BRA `(.L_x_1) ;  /* 0x0000000400400947 */ /* 0x004fea0003800000 */
[----:B------:R-:W0:Y:S01]  /*0100*/  LDC.64 R6, c[0x0][0x380] ;  /* 0x0000e000ff067b82 */ /* 0x000e220000000a00 */
[----:B------:R-:W-:Y:S01]  /*0110*/  VIADD R20, R8, 0xffffffff ;  /* 0xffffffff08147836 */ /* 0x000fe20000000000 */
[C---:B------:R-:W-:Y:S01]  /*0120*/  ISETP.NE.AND P0, PT, R0.reuse, RZ, PT ;  /* 0x000000ff0000720c */ /* 0x040fe20003f05270 */
[----:B------:R-:W-:Y:S02]  /*0130*/  IMAD R3, R9, R8, R0 ;  /* 0x0000000809037224 */ /* 0x000fe400078e0200 */
[----:B------:R-:W-:Y:S01]  /*0140*/  VIADD R5, R13, 0xffffffff ;  /* 0xffffffff0d057836 */ /* 0x000fe20000000000 */
[----:B------:R-:W-:Y:S02]  /*0150*/  ISETP.GE.AND P1, PT, R0, R20, PT ;  /* 0x000000140000720c */ /* 0x000fe40003f26270 */
[C---:B------:R-:W-:Y:S02]  /*0160*/  ISETP.NE.OR P0, PT, R10.reuse, RZ, !P0 ;  /* 0x000000ff0a00720c */ /* 0x040fe40004705670 */
[----:B------:R-:W-:Y:S01]  /*0170*/  ISETP.NE.OR P1, PT, R10, R5, P1 ;  /* 0x000000050a00720c */ /* 0x000fe20000f25670 */
[----:B0-----:R-:W-:-:S05]  /*0180*/  IMAD.WIDE R2, R3, 0x4, R6 ;  /* 0x0000000403027825 */ /* 0x001fca00078e0206 */
[----:B------:R-:W2:Y:S05]  /*0190*/  LDG.E R5, desc[UR6][R2.64] ;  /* 0x0000000602057981 */ /* 0x000eaa000c1e1900 */
[----:B------:R0:W5:Y:S04]  /*01a0*/  @!P0 LDG.E R14, desc[UR6][R2.64+-0x4] ;  /* 0xfffffc06020e8981 */ /* 0x000168000c1e1900 */
[----:B------:R0:W5:Y:S01]  /*01b0*/  @!P1 LDG.E R15, desc[UR6][R2.64+0x4] ;  /* 0x00000406020f9981 */ /* 0x000162000c1e1900 */
[----:B------:R-:W-:Y:S01]  /*01c0*/  MOV R16, 0x400 ;  /* 0x0000040000107802 */ /* 0x000fe20000000f00 */
[----:B------:R-:W-:Y:S01]  /*01d0*/  IMAD R17, R12, R11, R12 ;  /* 0x0000000b0c117224 */ /* 0x000fe200078e020c */
[C---:B------:R-:W-:Y:S01]  /*01e0*/  ISETP.NE.AND P2, PT, R11.reuse, RZ, PT ;  /* 0x000000ff0b00720c */ /* 0x040fe20003f45270 */
[----:B------:R-:W1:Y:S01]  /*01f0*/  S2R R19, SR_CgaCtaId ;  /* 0x0000000000137919 */ /* 0x000e620000008800 */
[----:B------:R-:W-:Y:S01]  /*0200*/  VIADD R4, R4, 0xffffffff ;  /* 0xffffffff04047836 */ /* 0x000fe20000000000 */
[----:B------:R-:W-:Y:S04]  /*0210*/  BSSY.RECONVERGENT B1, `(.L_x_2) ;  /* 0x000001f000017945 */ /* 0x000fe80003800200 */
[----:B------:R-:W-:-:S02]  /*0220*/  ISETP.NE.AND P4, PT, R11, R4, PT ;  /* 0x000000040b00720c */ /* 0x000fc40003f85270 */
[----:B-1----:R-:W-:Y:S01]  /*0230*/  LEA R16, R19, R16, 0x18 ;  /* 0x0000001013107211 */ /* 0x002fe200078ec0ff */
[----:B------:R-:W-:-:S04]  /*0240*/  IMAD.IADD R19, R17, 0x1, R10 ;  /* 0x0000000111137824 */ /* 0x000fc800078e020a */
[--C-:B------:R-:W-:Y:S02]  /*0250*/  IMAD R18, R19, 0x4, R16.reuse ;  /* 0x0000000413127824 */ /* 0x100fe400078e0210 */
[----:B------:R-:W-:-:S03]  /*0260*/  @!P0 IMAD R19, R17, 0x4, R16 ;  /* 0x0000000411138824 */ /* 0x000fc600078e0210 */
[----:B--2---:R0:W-:Y:S01]  /*0270*/  STS [R18+0x4], R5 ;  /* 0x0000040512007388 */ /* 0x0041e20000000800 */
[----:B------:R-:W-:Y:S05]  /*0280*/  @P2 BRA `(.L_x_3) ;  /* 0x00000000005c2947 */ /* 0x000fea0003800000 */
[----:B------:R-:W1:Y:S01]  /*0290*/  LDCU.64 UR4, c[0x0][0x380] ;  /* 0x00007000ff0477ac */ /* 0x000e620008000a00 */
[----:B------:R-:W-:Y:S01]  /*02a0*/  ISETP.NE.AND P5, PT, R9, RZ, PT ;  /* 0x000000ff0900720c */ /* 0x000fe20003fa5270 */
[----:B------:R-:W-:Y:S01]  /*02b0*/  VIADD R21, R13, 0xffffffff ;  /* 0xffffffff0d157836 */ /* 0x000fe20000000000 */
[----:B------:R-:W-:Y:S01]  /*02c0*/  SHF.R.S32.HI R4, RZ, 0x1f, R0 ;  /* 0x0000001fff047819 */ /* 0x000fe20000011400 */
[----:B0-----:R-:W-:Y:S01]  /*02d0*/  IMAD R5, R9, R8, -R8 ;  /* 0x0000000809057224 */ /* 0x001fe200078e0a08 */
[----:B------:R-:W-:Y:S02]  /*02e0*/  ISETP.EQ.OR P3, PT, R0, RZ, !P5 ;  /* 0x000000ff0000720c */ /* 0x000fe40006f62670 */
[----:B------:R-:W-:Y:S01]  /*02f0*/  ISETP.NE.OR P2, PT, R10, R21, !P5 ;  /* 0x000000150a00720c */ /* 0x000fe20006f45670 */
[----:B------:R-:W-:Y:S01]  /*0300*/  VIADD R21, R8, 0xffffffff ;  /* 0xffffffff08157836 */ /* 0x000fe20000000000 */
[----:B------:R-:W-:Y:S02]  /*0310*/  IADD3 R22, P6, PT, R0, R5, RZ ;  /* 0x0000000500167210 */ /* 0x000fe40007fde0ff */
[----:B------:R-:W-:-:S02]  /*0320*/  ISETP.NE.OR P3, PT, R10, RZ, P3 ;  /* 0x000000ff0a00720c */ /* 0x000fc40001f65670 */
[C---:B------:R-:W-:Y:S01]  /*0330*/  ISETP.GE.OR P2, PT, R0.reuse, R21, P2 ;  /* 0x000000150000720c */ /* 0x040fe20001746670 */
[----:B------:R-:W-:Y:S01]  /*0340*/  @P5 IMAD.IADD R21, R0, 0x1, R5 ;  /* 0x0000000100155824 */ /* 0x000fe200078e0205 */
[----:B------:R-:W-:Y:S02]  /*0350*/  LEA.HI.X.SX32 R5, R5, R4, 0x1, P6 ;  /* 0x0000000405057211 */ /* 0x000fe400030f0eff */
[----:B-1----:R-:W-:Y:S01]  /*0360*/  LEA R4, P6, R22, UR4, 0x2 ;  /* 0x0000000416047c11 */ /* 0x002fe2000f8c10ff */
[----:B------:R-:W-:-:S03]  /*0370*/  @P5 IMAD.WIDE R6, R21, 0x4, R6 ;  /* 0x0000000415065825 */ /* 0x000fc600078e0206 */
[----:B------:R-:W-:-:S03]  /*0380*/  LEA.HI.X R5, R22, UR5, R5, 0x2, P6 ;  /* 0x0000000516057c11 */ /* 0x000fc6000b0f1405 */
[----:B------:R-:W2:Y:S04]  /*0390*/  @P5 LDG.E R6, desc[UR6][R6.64] ;  /* 0x0000000606065981 */ /* 0x000ea8000c1e1900 */
[----:B------:R-:W3:Y:S04]  /*03a0*/  @!P3 LDG.E R23, desc[UR6][R4.64+-0x4] ;  /* 0xfffffc060417b981 */ /* 0x000ee8000c1e1900 */
[----:B------:R-:W4:Y:S01]  /*03b0*/  @!P2 LDG.E R22, desc[UR6][R4.64+0x4] ;  /* 0x000004060416a981 */ /* 0x000f22000c1e1900 */
[----:B------:R-:W-:-:S05]  /*03c0*/  IMAD R21, R10, 0x4, R16 ;  /* 0x000000040a157824 */ /* 0x000fca00078e0210 */
[----:B--2---:R1:W-:Y:S04]  /*03d0*/  @P5 STS [R21+0x4], R6 ;  /* 0x0000040615005388 */ /* 0x0043e80000000800 */
[----:B---3--:R1:W-:Y:S04]  /*03e0*/  @!P3 STS [R16], R23 ;  /* 0x000000171000b388 */ /* 0x0083e80000000800 */
[----:B----4-:R1:W-:Y:S02]  /*03f0*/  @!P2 STS [R21+0x8], R22 ;  /* 0x000008161500a388 */ /* 0x0103e40000000800 */
.L_x_3:
[----:B------:R-:W-:Y:S05]  /*0400*/  BSYNC.RECONVERGENT B1 ;  /* 0x0000000000017941 */ /* 0x000fea0003800200 */
.L_x_2:
[----:B------:R-:W-:Y:S04]  /*0410*/  BSSY.RECONVERGENT B1, `(.L_x_4) ;  /* 0x000001c000017945 */ /* 0x000fe80003800200 */
[----:B------:R-:W-:Y:S05]  /*0420*/  @P4 BRA `(.L_x_5) ;  /* 0x0000000000684947 */ /* 0x000fea0003800000 */
[----:B------:R-:W2:Y:S01]  /*0430*/  LDCU.64 UR4, c[0x0][0x380] ;  /* 0x00007000ff0477ac */ /* 0x000ea20008000a00 */
[C---:B------:R-:W-:Y:S01]  /*0440*/  ISETP.NE.AND P3, PT, R0.reuse, RZ, PT ;  /* 0x000000ff0000720c */ /* 0x040fe20003f65270 */
[----:B------:R-:W-:Y:S01]  /*0450*/  VIADD R7, R13, 0xffffffff ;  /* 0xffffffff0d077836 */ /* 0x000fe20000000000 */
[----:B------:R-:W-:Y:S01]  /*0460*/  ISETP.GE.AND P2, PT, R0, R20, PT ;  /* 0x000000140000720c */ /* 0x000fe20003f46270 */
[C---:B0-----:R-:W-:Y:S01]  /*0470*/  IMAD R5, R9.reuse, R8, R8 ;  /* 0x0000000809057224 */ /* 0x041fe200078e0208 */
[----:B------:R-:W-:Y:S02]  /*0480*/  ISETP.GE.U32.AND P4, PT, R9, R20, PT ;  /* 0x000000140900720c */ /* 0x000fe40003f86070 */
[C---:B------:R-:W-:Y:S02]  /*0490*/  ISETP.NE.OR P3, PT, R10.reuse, RZ, !P3 ;  /* 0x000000ff0a00720c */ /* 0x040fe40005f65670 */
[----:B------:R-:W-:Y:S02]  /*04a0*/  ISETP.NE.OR P2, PT, R10, R7, P2 ;  /* 0x000000070a00720c */ /* 0x000fe40001745670 */
[----:B------:R-:W-:-:S02]  /*04b0*/  SHF.R.S32.HI R7, RZ, 0x1f, R5 ;  /* 0x0000001fff077819 */ /* 0x000fc40000011405 */
[----:B------:R-:W-:Y:S02]  /*04c0*/  IADD3 R5, P5, PT, R0, R5, RZ ;  /* 0x0000000500057210 */ /* 0x000fe40007fbe0ff */
[CC--:B------:R-:W-:Y:S02]  /*04d0*/  ISETP.GE.U32.OR P3, PT, R9.reuse, R20.reuse, P3 ;  /* 0x000000140900720c */ /* 0x0c0fe40001f66470 */
[----:B------:R-:W-:Y:S01]  /*04e0*/  ISETP.GE.U32.OR P2, PT, R9, R20, P2 ;  /* 0x000000140900720c */ /* 0x000fe20001746470 */
[----:B------:R-:W-:Y:S01]  /*04f0*/  @!P4 IMAD.WIDE R2, R8, 0x4, R2 ;  /* 0x000000040802c825 */ /* 0x000fe200078e0202 */
[----:B-1----:R-:W-:Y:S02]  /*0500*/  LEA.HI.X.SX32 R6, R0, R7, 0x1, P5 ;  /* 0x0000000700067211 */ /* 0x002fe400028f0eff */
[----:B--2---:R-:W-:-:S03]  /*0510*/  LEA R4, P5, R5, UR4, 0x2 ;  /* 0x0000000405047c11 */ /* 0x004fc6000f8a10ff */
[----:B------:R-:W2:Y:S01]  /*0520*/  @!P4 LDG.E R2, desc[UR6][R2.64] ;  /* 0x000000060202c981 */ /* 0x000ea2000c1e1900 */
[----:B------:R-:W-:-:S05]  /*0530*/  LEA.HI.X R5, R5, UR5, R6, 0x2, P5 ;  /* 0x0000000505057c11 */ /* 0x000fca000a8f1406 */
[----:B------:R-:W3:Y:S04]  /*0540*/  @!P3 LDG.E R6, desc[UR6][R4.64+-0x4] ;  /* 0xfffffc060406b981 */ /* 0x000ee8000c1e1900 */
[----:B------:R-:W4:Y:S01]  /*0550*/  @!P2 LDG.E R7, desc[UR6][R4.64+0x4] ;  /* 0x000004060407a981 */ /* 0x000f22000c1e1900 */
[----:B------:R-:W-:Y:S02]  /*0560*/  @!P3 IMAD.IADD R17, R12, 0x1, R17 ;  /* 0x000000010c11b824 */ /* 0x000fe400078e0211 */
[----:B------:R-:W-:Y:S02]  /*0570*/  @!P4 IMAD R21, R13, 0x4, R18 ;  /* 0x000000040d15c824 */ /* 0x000fe400078e0212 */
[----:B------:R-:W-:Y:S02]  /*0580*/  @!P3 IMAD R17, R17, 0x4, R16 ;  /* 0x000000041111b824 */ /* 0x000fe400078e0210 */
[----:B------:R-:W-:Y:S01]  /*0590*/  @!P2 IMAD R16, R13, 0x4, R18 ;  /* 0x000000040d10a824 */ /* 0x000fe200078e0212 */
[----:B--2---:R2:W-:Y:S04]  /*05a0*/  @!P4 STS [R21+0xc], R2 ;  /* 0x00000c021500c388 */ /* 0x0045e80000000800 */
[----:B---3--:R2:W-:Y:S04]  /*05b0*/  @!P3 STS [R17], R6 ;  /* 0x000000061100b388 */ /* 0x0085e80000000800 */
[----:B----4-:R2:W-:Y:S02]  /*05c0*/  @!P2 STS [R16+0x10], R7 ;  /* 0x000010071000a388 */ /* 0x0105e40000000800 */
.L_x_5:
[----:B------:R-:W-:Y:S05]  /*05d0*/  BSYNC.RECONVERGENT B1 ;  /* 0x0000000000017941 */ /* 0x000fea0003800200 */
.L_x_4:
[----:B-----5:R3:W-:Y:S04]  /*05e0*/  @!P0 STS [R19], R14 ;  /* 0x0000000e13008388 */ /* 0x0207e80000000800 */
[----:B------:R3:W-:Y:S02]  /*05f0*/  @!P1 STS [R18+0x8], R15 ;  /* 0x0000080f12009388 */ /* 0x0007e40000000800 */
.L_x_1:
[----:B------:R-:W-:Y:S05]  /*0600*/  BSYNC.RECONVERGENT B0 ;  /* 0x0000000000007941 */ /* 0x000fea0003800200 */
.L_x_0:
[----:B------:R-:W-:Y:S01]  /*0610*/  BAR.SYNC.DEFER_BLOCKING 0x0 ;  /* 0x0000000000007b1d */ /* 0x000fe20000010000 */
[----:B------:R-:W-:Y:S01]  /*0620*/  ISETP.NE.AND P0, PT, R9, RZ, PT ;  /* 0x000000ff0900720c */ /* 0x000fe20003f05270 */
[----:B0-2---:R-:W-:-:S03]  /*0630*/  VIADD R2, R8, 0xffffffff ;  /* 0xffffffff08027836 */ /* 0x005fc60000000000 */
[----:B------:R-:W-:-:S04]  /*0640*/  ISETP.EQ.OR P0, PT, R0, RZ, !P0 ;  /* 0x000000ff0000720c */ /* 0x000fc80004702670 */
[----:B------:R-:W-:-:S04]  /*0650*/  ISETP.GE.OR P0, PT, R0, R2, P0 ;  /* 0x000000020000720c */ /* 0x000fc80000706670 */
[----:B------:R-:W-:-:S13]  /*0660*/  ISETP.GE.OR P0, PT, R9, R2, P0 ;  /* 0x000000020900720c */ /* 0x000fda0000706670 */
[----:B------:R-:W-:Y:S05]  /*0670*/  @P0 EXIT ;  /* 0x000000000000094d */ /* 0x000fea0003800000 */
[----:B------:R-:W0:Y:S01]  /*0680*/  S2UR UR5, SR_CgaCtaId ;  /* 0x00000000000579c3 */ /* 0x000e220000008800 */
[----:B------:R-:W-:Y:S01]  /*0690*/  UMOV UR4, 0x400 ;  /* 0x0000040000047882 */ /* 0x000fe20000000000 */
[----:B------:R-:W-:Y:S01]  /*06a0*/  IMAD R10, R12, R11, R10 ;  /* 0x0000000b0c0a7224 */ /* 0x000fe200078e020a */
[----:B0-----:R-:W-:-:S06]  /*06b0*/  ULEA UR4, UR5, UR4, 0x18 ;  /* 0x0000000405047291 */ /* 0x001fcc000f8ec0ff */
[----:B------:R-:W-:-:S05]  /*06c0*/  LEA R10, R10, UR4, 0x2 ;  /* 0x000000040a0a7c11 */ /* 0x000fca000f8e10ff */
[--C-:B------:R-:W-:Y:S01]  /*06d0*/  IMAD R12, R12, 0x4, R10.reuse ;  /* 0x000000040c0c7824 */ /* 0x100fe200078e020a */
[----:B------:R-:W-:Y:S01]  /*06e0*/  LDS R2, [R10] ;  /* 0x000000000a027984 */ /* 0x000fe20000000800 */
[C---:B---3--:R-:W-:Y:S02]  /*06f0*/  IMAD R15, R13.reuse, 0x4, R10 ;  /* 0x000000040d0f7824 */ /* 0x048fe400078e020a */
[----:B------:R-:W-:Y:S01]  /*0700*/  IMAD R14, R13, 0x4, R12 ;  /* 0x000000040d0e7824 */ /* 0x000fe200078e020c */
[----:B------:R-:W-:Y:S04]  /*0710*/  LDS R3, [R10+0x4] ;  /* 0x000004000a037984 */ /* 0x000fe80000000800 */
[----:B------:R-:W0:Y:S04]  /*0720*/  LDS R12, [R15+0xc] ;  /* 0x00000c000f0c7984 */ /* 0x000e280000000800 */
[----:B------:R-:W2:Y:S04]  /*0730*/  LDS R4, [R10+0x8] ;  /* 0x000008000a047984 */ /* 0x000ea80000000800 */
[----:B------:R-:W-:Y:S04]  /*0740*/  LDS R5, [R15+0x8] ;  /* 0x000008000f057984 */ /* 0x000fe80000000800 */
[----:B-1----:R-:W1:Y:S04]  /*0750*/  LDS R6, [R15+0x10] ;  /* 0x000010000f067984 */ /* 0x002e680000000800 */
[----:B------:R-:W-:Y:S04]  /*0760*/  LDS R7, [R14+0x8] ;  /* 0x000008000e077984 */ /* 0x000fe80000000800 */
[----:B------:R-:W3:Y:S04]  /*0770*/  LDS R11, [R14+0xc] ;  /* 0x00000c000e0b7984 */ /* 0x000ee80000000800 */
[----:B------:R-:W4:Y:S01]  /*0780*/  LDS R13, [R14+0x10] ;  /* 0x000010000e0d7984 */ /* 0x000f220000000800 */
[----:B0-----:R-:W-:-:S02]  /*0790*/  ISETP.NE.AND P0, PT, R12, RZ, PT ;  /* 0x000000ff0c00720c */ /* 0x001fc40003f05270 */
[----:B--2---:R-:W-:-:S04]  /*07a0*/  IADD3 R2, PT, PT, R4, R3, R2 ;  /* 0x0000000304027210 */ /* 0x004fc80007ffe002 */
[----:B-1----:R-:W-:-:S04]  /*07b0*/  IADD3 R2, PT, PT, R6, R2, R5 ;  /* 0x0000000206027210 */ /* 0x002fc80007ffe005 */
[----:B---3--:R-:W-:-:S05]  /*07c0*/  IADD3 R2, PT, PT, R11, R2, R7 ;  /* 0x000000020b027210 */ /* 0x008fca0007ffe007 */
[----:B----4-:R-:W-:Y:S01]  /*07d0*/  IMAD.IADD R2, R2, 0x1, R13 ;  /* 0x0000000102027824 */ /* 0x010fe200078e020d */
[----:B------:R-:W-:Y:S06]  /*07e0*/  @!P0 BRA `(.L_x_6) ;  /* 0x0000000000548947 */ /* 0x000fec0003800000 */
[----:B------:R-:W-:-:S05]  /*07f0*/  VIADD R2, R2, 0xfffffffc ;  /* 0xfffffffc02027836 */ /* 0x000fca0000000000 */
[----:B------:R-:W-:-:S13]  /*0800*/  ISETP.GT.U32.AND P0, PT, R2, -0x3, PT ;  /* 0xfffffffd0200780c */ /* 0x000fda0003f04070 */
[----:B------:R-:W-:Y:S05]  /*0810*/  @P0 BRA `(.L_x_7) ;  /* 0x0000000000300947 */ /* 0x000fea0003800000 */
[----:B------:R-:W0:Y:S01]  /*0820*/  S2R R6, SR_LANEID ;  /* 0x0000000000067919 */ /* 0x000e220000000000 */
[----:B------:R-:W1:Y:S01]  /*0830*/  LDC.64 R2, c[0x0][0x388] ;  /* 0x0000e200ff027b82 */ /* 0x000e620000000a00 */
[----:B------:R-:W-:Y:S01]  /*0840*/  VOTEU.ANY UR4, UPT, PT ;  /* 0x0000000000047886 */ /* 0x000fe200038e0100 */
[----:B------:R-:W-:Y:S01]  /*0850*/  IMAD R9, R9, R8, R0 ;  /* 0x0000000809097224 */ /* 0x000fe200078e0200 */
[----:B------:R-:W-:Y:S02]  /*0860*/  UFLO.U32 UR5, UR4 ;  /* 0x00000004000572bd */ /* 0x000fe400080e0000 */
[----:B------:R-:W2:Y:S03]  /*0870*/  POPC R7, UR4 ;  /* 0x0000000400077d09 */ /* 0x000ea60008000000 */
[----:B------:R-:W2:Y:S01]  /*0880*/  LDC.64 R4, c[0x0][0x390] ;  /* 0x0000e400ff047b82 */ /* 0x000ea20000000a00 */
[----:B-1----:R-:W-:-:S05]  /*0890*/  IMAD.WIDE R2, R9, 0x4, R2 ;  /* 0x0000000409027825 */ /* 0x002fca00078e0202 */
[----:B------:R-:W-:Y:S01]  /*08a0*/  STG.E desc[UR6][R2.64], RZ ;  /* 0x000000ff02007986 */ /* 0x000fe2000c101906 */
[----:B0-----:R-:W-:-:S13]  /*08b0*/  ISETP.EQ.U32.AND P0, PT, R6, UR5, PT ;  /* 0x0000000506007c0c */ /* 0x001fda000bf02070 */
[----:B--2---:R-:W-:Y:S01]  /*08c0*/  @P0 REDG.E.ADD.STRONG.GPU desc[UR6][R4.64], R7 ;  /* 0x000000070400098e */ /* 0x004fe2000c12e106 */
[----:B------:R-:W-:Y:S05]  /*08d0*/  EXIT ;  /* 0x000000000000794d */ /* 0x000fea0003800000 */
.L_x_7:
[----:B------:R-:W0:Y:S01]  /*08e0*/  LDC.64 R2, c[0x0][0x388] ;  /* 0x0000e200ff027b82 */ /* 0x000e220000000a00 */
[----:B------:R-:W-:Y:S02]  /*08f0*/  IMAD R9, R9, R8, R0 ;  /* 0x0000000809097224 */ /* 0x000fe400078e0200 */
[----:B------:R-:W-:Y:S02]  /*0900*/  IMAD.MOV.U32 R5, RZ, RZ, 0x1 ;  /* 0x00000001ff057424 */ /* 0x000fe400078e00ff */
[----:B0-----:R-:W-:-:S05]  /*0910*/  IMAD.WIDE R2, R9, 0x4, R2 ;  /* 0x0000000409027825 */ /* 0x001fca00078e0202 */
[----:B------:R-:W-:Y:S01]  /*0920*/  STG.E desc[UR6][R2.64], R5 ;  /* 0x0000000502007986 */ /* 0x000fe2000c101906 */
[----:B------:R-:W-:Y:S05]  /*0930*/  EXIT ;  /* 0x000000000000794d */ /* 0x000fea0003800000 */
.L_x_6:
[----:B------:R-:W-:-:S13]  /*0940*/  ISETP.NE.AND P0, PT, R2, 0x3, PT ;  /* 0x000000030200780c */ /* 0x000fda0003f05270 */
        /* <DEDUP_REMOVED lines=8> */
[----:B-1----:R-:W-:-:S04]  /*09d0*/  IMAD.WIDE R2, R9, 0x4, R2 ;  /* 0x0000000409027825 */ /* 0x002fc800078e0202 */
[----:B------:R-:W-:Y:S01]  /*09e0*/  IMAD.MOV.U32 R9, RZ, RZ, 0x1 ;  /* 0x00000001ff097424 */ /* 0x000fe200078e00ff */
[----:B0-----:R-:W-:-:S04]  /*09f0*/  ISETP.EQ.U32.AND P0, PT, R6, UR5, PT ;  /* 0x0000000506007c0c */ /* 0x001fc8000bf02070 */
[----:B------:R-:W-:Y:S09]  /*0a00*/  STG.E desc[UR6][R2.64], R9 ;  /* 0x0000000902007986 */ /* 0x000ff2000c101906 */
[----:B--2---:R-:W-:Y:S01]  /*0a10*/  @P0 REDG.E.ADD.STRONG.GPU desc[UR6][R4.64], R7 ;  /* 0x000000070400098e */ /* 0x004fe2000c12e106 */
[----:B------:R-:W-:Y:S05]  /*0a20*/  EXIT ;  /* 0x000000000000794d */ /* 0x000fea0003800000 */
.L_x_8:
[----:B------:R-:W0:Y:S01]  /*0a30*/  LDC.64 R2, c[0x0][0x388] ;  /* 0x0000e200ff027b82 */ /* 0x000e220000000a00 */
[----:B------:R-:W-:-:S04]  /*0a40*/  IMAD R9, R9, R8, R0 ;  /* 0x0000000809097224 */ /* 0x000fc800078e0200 */
[----:B0-----:R-:W-:-:S05]  /*0a50*/  IMAD.WIDE R2, R9, 0x4, R2 ;  /* 0x0000000409027825 */ /* 0x001fca00078e0202 */
[----:B------:R-:W-:Y:S01]  /*0a60*/  STG.E desc[UR6][R2.64], RZ ;  /* 0x000000ff02007986 */ /* 0x000fe2000c101906 */
[----:B------:R-:W-:Y:S05]  /*0a70*/  EXIT ;  /* 0x000000000000794d */ /* 0x000fea0003800000 */
.L_x_9:
[----:B------:R-:W-:-:S00]  /*0a80*/  BRA `(.L_x_9) ;  /* 0xfffffffc00fc7947 */ /* 0x000fc0000383ffff */
[----:B------:R-:W-:-:S00]  /*0a90*/  NOP ;  /* 0x0000000000007918 */ /* 0x000fc00000000000 */
        /* <DEDUP_REMOVED lines=14> */
.L_x_10:


//--------------------- .nv.shared._Z11updateBoardPiS_S_i --------------------------
	.section	.nv.shared._Z11updateBoardPiS_S_i,"aw",@nobits
	.sectionflags	@""
	.align	16
	.zero		1024


//--------------------- .nv.shared.reserved.0     --------------------------
	.section	.nv.shared.reserved.0,"aw",@nobits
	.weak		__nv_reservedSMEM_offset_0_alias
	.size		__nv_reservedSMEM_offset_0_alias, 0, 64
	.other		__nv_reservedSMEM_offset_0_alias,@"STO_CUDA_RESERVED_SHARED STV_DEFAULT"
__nv_reservedSMEM_offset_0_alias:
	.zero		0
	.zero		64


//--------------------- .nv.constant0._Z11updateBoardPiS_S_i --------------------------
	.section	.nv.constant0._Z11updateBoardPiS_S_i,"a",@progbits
	.sectionflags	@""
	.align	4
.nv.constant0._Z11updateBoardPiS_S_i:
	.zero		924


//--------------------- SYMBOLS --------------------------

	.type		.nv.reservedSmem.offset0,@object
	.size		.nv.reservedSmem.offset0,0x4
	.type		.nv.reservedSmem.cap,@object
	.size		.nv.reservedSmem.cap,0x4
